//
// Generated by NVIDIA NVVM Compiler
//
// Compiler Build ID: CL-36424714
// Cuda compilation tools, release 13.0, V13.0.88
// Based on NVVM 20.0.0
//

.version 9.0
.target sm_100
.address_size 64

	// .globl	_Z14subtractKernelPdS_j

.visible .entry _Z14subtractKernelPdS_j(
	.param .u64 .ptr .align 1 _Z14subtractKernelPdS_j_param_0,
	.param .u64 .ptr .align 1 _Z14subtractKernelPdS_j_param_1,
	.param .u32 _Z14subtractKernelPdS_j_param_2
)
{
	.reg .pred 	%p<2>;
	.reg .b32 	%r<6>;
	.reg .b64 	%rd<8>;
	.reg .b64 	%fd<4>;

	ld.param.u64 	%rd1, [_Z14subtractKernelPdS_j_param_0];
	ld.param.u64 	%rd2, [_Z14subtractKernelPdS_j_param_1];
	ld.param.u32 	%r2, [_Z14subtractKernelPdS_j_param_2];
	mov.u32 	%r3, %ctaid.x;
	mov.u32 	%r4, %ntid.x;
	mov.u32 	%r5, %tid.x;
	mad.lo.s32 	%r1, %r3, %r4, %r5;
	setp.ge.u32 	%p1, %r1, %r2;
	@%p1 bra 	$L__BB0_2;
	cvta.to.global.u64 	%rd3, %rd2;
	cvta.to.global.u64 	%rd4, %rd1;
	mul.wide.s32 	%rd5, %r1, 8;
	add.s64 	%rd6, %rd3, %rd5;
	ld.global.f64 	%fd1, [%rd6];
	add.s64 	%rd7, %rd4, %rd5;
	ld.global.f64 	%fd2, [%rd7];
	sub.f64 	%fd3, %fd2, %fd1;
	st.global.f64 	[%rd7], %fd3;
$L__BB0_2:
	ret;

}
	// .globl	_Z13updateWKernelPdS_S_jjd
.visible .entry _Z13updateWKernelPdS_S_jjd(
	.param .u64 .ptr .align 1 _Z13updateWKernelPdS_S_jjd_param_0,
	.param .u64 .ptr .align 1 _Z13updateWKernelPdS_S_jjd_param_1,
	.param .u64 .ptr .align 1 _Z13updateWKernelPdS_S_jjd_param_2,
	.param .u32 _Z13updateWKernelPdS_S_jjd_param_3,
	.param .u32 _Z13updateWKernelPdS_S_jjd_param_4,
	.param .f64 _Z13updateWKernelPdS_S_jjd_param_5
)
{
	.reg .pred 	%p<2>;
	.reg .b32 	%r<11>;
	.reg .b64 	%rd<13>;
	.reg .b64 	%fd<8>;

	ld.param.u64 	%rd1, [_Z13updateWKernelPdS_S_jjd_param_0];
	ld.param.u64 	%rd2, [_Z13updateWKernelPdS_S_jjd_param_1];
	ld.param.u64 	%rd3, [_Z13updateWKernelPdS_S_jjd_param_2];
	ld.param.u32 	%r3, [_Z13updateWKernelPdS_S_jjd_param_3];
	ld.param.u32 	%r2, [_Z13updateWKernelPdS_S_jjd_param_4];
	ld.param.f64 	%fd1, [_Z13updateWKernelPdS_S_jjd_param_5];
	mov.u32 	%r4, %ctaid.x;
	mov.u32 	%r5, %ntid.x;
	mov.u32 	%r6, %tid.x;
	mad.lo.s32 	%r1, %r4, %r5, %r6;
	mul.lo.s32 	%r7, %r2, %r3;
	setp.ge.u32 	%p1, %r1, %r7;
	@%p1 bra 	$L__BB1_2;
	cvta.to.global.u64 	%rd4, %rd3;
	cvta.to.global.u64 	%rd5, %rd1;
	cvta.to.global.u64 	%rd6, %rd2;
	mul.wide.s32 	%rd7, %r1, 8;
	add.s64 	%rd8, %rd4, %rd7;
	ld.global.f64 	%fd2, [%rd8];
	div.u32 	%r8, %r1, %r2;
	mul.wide.u32 	%rd9, %r8, 8;
	add.s64 	%rd10, %rd5, %rd9;
	ld.global.f64 	%fd3, [%rd10];
	mul.f64 	%fd4, %fd1, %fd3;
	mul.lo.s32 	%r9, %r8, %r2;
	sub.s32 	%r10, %r1, %r9;
	mul.wide.u32 	%rd11, %r10, 8;
	add.s64 	%rd12, %rd6, %rd11;
	ld.global.f64 	%fd5, [%rd12];
	mul.f64 	%fd6, %fd4, %fd5;
	sub.f64 	%fd7, %fd2, %fd6;
	st.global.f64 	[%rd8], %fd7;
$L__BB1_2:
	ret;

}


// ===== COMPILED SASS (sm_100) =====

	.target	sm_100

	.elftype	@"ET_EXEC"


//--------------------- .note.nv.tkinfo           --------------------------
	.section	.note.nv.tkinfo,"",@"SHT_NOTE"
	.sectionflags	@"SHF_NOTE_NV_TKINFO"
	.tkinfo
        /*0018*/ 	.word	0x00000002
        /*0030*/ 	.string	""
        /*0030*/ 	.string	"ptxas"
        /*0030*/ 	.string	"Cuda compilation tools, release 13.0, V13.0.88"
        /*0030*/ 	.string	"Build cuda_13.0.r13.0/compiler.36424714_0"
        /*0030*/ 	.string	"-arch sm_100 -m 64 "



//--------------------- .note.nv.cuinfo           --------------------------
	.section	.note.nv.cuinfo,"",@"SHT_NOTE"
	.sectionflags	@"SHF_NOTE_NV_CUINFO"
        /*0018*/ 	.short	0x0002
        /*001a*/ 	.short	0x0064
        /*001c*/ 	.short	0x0082
	.zero		2


//--------------------- .nv.info                  --------------------------
	.section	.nv.info,"",@"SHT_CUDA_INFO"
	.align	4


	//----- nvinfo : EIATTR_REGCOUNT
	.align		4
        /*0000*/ 	.byte	0x04, 0x2f
        /*0002*/ 	.short	(.L_1 - .L_0)
	.align		4
.L_0:
        /*0004*/ 	.word	index@(_Z14subtractKernelPdS_j)
        /*0008*/ 	.word	0x0000000a


	//----- nvinfo : EIATTR_FRAME_SIZE
	.align		4
.L_1:
        /*000c*/ 	.byte	0x04, 0x11
        /*000e*/ 	.short	(.L_3 - .L_2)
	.align		4
.L_2:
        /*0010*/ 	.word	index@(_Z14subtractKernelPdS_j)
        /*0014*/ 	.word	0x00000000


	//----- nvinfo : EIATTR_REGCOUNT
	.align		4
.L_3:
        /*0018*/ 	.byte	0x04, 0x2f
        /*001a*/ 	.short	(.L_5 - .L_4)
	.align		4
.L_4:
        /*001c*/ 	.word	index@(_Z13updateWKernelPdS_S_jjd)
        /*0020*/ 	.word	0x0000000e


	//----- nvinfo : EIATTR_FRAME_SIZE
	.align		4
.L_5:
        /*0024*/ 	.byte	0x04, 0x11
        /*0026*/ 	.short	(.L_7 - .L_6)
	.align		4
.L_6:
        /*0028*/ 	.word	index@(_Z13updateWKernelPdS_S_jjd)
        /*002c*/ 	.word	0x00000000


	//----- nvinfo : EIATTR_MIN_STACK_SIZE
	.align		4
.L_7:
        /*0030*/ 	.byte	0x04, 0x12
        /*0032*/ 	.short	(.L_9 - .L_8)
	.align		4
.L_8:
        /*0034*/ 	.word	index@(_Z13updateWKernelPdS_S_jjd)
        /*0038*/ 	.word	0x00000000


	//----- nvinfo : EIATTR_MIN_STACK_SIZE
	.align		4
.L_9:
        /*003c*/ 	.byte	0x04, 0x12
        /*003e*/ 	.short	(.L_11 - .L_10)
	.align		4
.L_10:
        /*0040*/ 	.word	index@(_Z14subtractKernelPdS_j)
        /*0044*/ 	.word	0x00000000
.L_11:


//--------------------- .nv.compat                --------------------------
	.section	.nv.compat,"",@"SHT_CUDA_COMPAT_INFO"
	.align	4
        /*0000*/ 	.byte	0x02, 0x09, 0x00, 0x00, 0x02, 0x02, 0x01, 0x00, 0x02, 0x05, 0x05, 0x00, 0x03, 0x07, 0x01, 0x01
        /*0010*/ 	.byte	0x02, 0x03, 0x00, 0x00, 0x02, 0x06, 0x01, 0x00, 0x04, 0x0b, 0x08, 0x00, 0x01, 0x00, 0x00, 0x00
        /*0020*/ 	.byte	0x00, 0x00, 0x00, 0x00


//--------------------- .nv.info._Z13updateWKernelPdS_S_jjd --------------------------
	.section	.nv.info._Z13updateWKernelPdS_S_jjd,"",@"SHT_CUDA_INFO"
	.sectionflags	@""
	.align	4


	//----- nvinfo : EIATTR_CUDA_API_VERSION
	.align		4
        /*0000*/ 	.byte	0x04, 0x37
        /*0002*/ 	.short	(.L_13 - .L_12)
.L_12:
        /*0004*/ 	.word	0x00000082


	//----- nvinfo : EIATTR_KPARAM_INFO
	.align		4
.L_13:
        /*0008*/ 	.byte	0x04, 0x17
        /*000a*/ 	.short	(.L_15 - .L_14)
.L_14:
        /*000c*/ 	.word	0x00000000
        /*0010*/ 	.short	0x0005
        /*0012*/ 	.short	0x0020
        /*0014*/ 	.byte	0x00, 0xf0, 0x21, 0x00


	//----- nvinfo : EIATTR_KPARAM_INFO
	.align		4
.L_15:
        /*0018*/ 	.byte	0x04, 0x17
        /*001a*/ 	.short	(.L_17 - .L_16)
.L_16:
        /*001c*/ 	.word	0x00000000
        /*0020*/ 	.short	0x0004
        /*0022*/ 	.short	0x001c
        /*0024*/ 	.byte	0x00, 0xf0, 0x11, 0x00


	//----- nvinfo : EIATTR_KPARAM_INFO
	.align		4
.L_17:
        /*0028*/ 	.byte	0x04, 0x17
        /*002a*/ 	.short	(.L_19 - .L_18)
.L_18:
        /*002c*/ 	.word	0x00000000
        /*0030*/ 	.short	0x0003
        /*0032*/ 	.short	0x0018
        /*0034*/ 	.byte	0x00, 0xf0, 0x11, 0x00


	//----- nvinfo : EIATTR_KPARAM_INFO
	.align		4
.L_19:
        /*0038*/ 	.byte	0x04, 0x17
        /*003a*/ 	.short	(.L_21 - .L_20)
.L_20:
        /*003c*/ 	.word	0x00000000
        /*0040*/ 	.short	0x0002
        /*0042*/ 	.short	0x0010
        /*0044*/ 	.byte	0x00, 0xf5, 0x21, 0x00


	//----- nvinfo : EIATTR_KPARAM_INFO
	.align		4
.L_21:
        /*0048*/ 	.byte	0x04, 0x17
        /*004a*/ 	.short	(.L_23 - .L_22)
.L_22:
        /*004c*/ 	.word	0x00000000
        /*0050*/ 	.short	0x0001
        /*0052*/ 	.short	0x0008
        /*0054*/ 	.byte	0x00, 0xf5, 0x21, 0x00


	//----- nvinfo : EIATTR_KPARAM_INFO
	.align		4
.L_23:
        /*0058*/ 	.byte	0x04, 0x17
        /*005a*/ 	.short	(.L_25 - .L_24)
.L_24:
        /*005c*/ 	.word	0x00000000
        /*0060*/ 	.short	0x0000
        /*0062*/ 	.short	0x0000
        /*0064*/ 	.byte	0x00, 0xf5, 0x21, 0x00


	//----- nvinfo : EIATTR_SPARSE_MMA_MASK
	.align		4
.L_25:
        /*0068*/ 	.byte	0x03, 0x50
        /*006a*/ 	.short	0x0000


	//----- nvinfo : EIATTR_MAXREG_COUNT
	.align		4
        /*006c*/ 	.byte	0x03, 0x1b
        /*006e*/ 	.short	0x00ff


	//----- nvinfo : EIATTR_MERCURY_ISA_VERSION
	.align		4
        /*0070*/ 	.byte	0x03, 0x5f
        /*0072*/ 	.short	0x0101


	//----- nvinfo : EIATTR_VRC_CTA_INIT_COUNT
	.align		4
        /*0074*/ 	.byte	0x02, 0x4a
	.zero		1
	.zero		1


	//----- nvinfo : EIATTR_EXIT_INSTR_OFFSETS
	.align		4
        /*0078*/ 	.byte	0x04, 0x1c
        /*007a*/ 	.short	(.L_27 - .L_26)


	//   ....[0]....
.L_26:
        /*007c*/ 	.word	0x00000080


	//   ....[1]....
        /*0080*/ 	.word	0x000002b0


	//----- nvinfo : EIATTR_CBANK_PARAM_SIZE
	.align		4
.L_27:
        /*0084*/ 	.byte	0x03, 0x19
        /*0086*/ 	.short	0x0028


	//----- nvinfo : EIATTR_PARAM_CBANK
	.align		4
        /*0088*/ 	.byte	0x04, 0x0a
        /*008a*/ 	.short	(.L_29 - .L_28)
	.align		4
.L_28:
        /*008c*/ 	.word	index@(.nv.constant0._Z13updateWKernelPdS_S_jjd)
        /*0090*/ 	.short	0x0380
        /*0092*/ 	.short	0x0028


	//----- nvinfo : EIATTR_SW_WAR
	.align		4
.L_29:
        /*0094*/ 	.byte	0x04, 0x36
        /*0096*/ 	.short	(.L_31 - .L_30)
.L_30:
        /*0098*/ 	.word	0x00000008
.L_31:


//--------------------- .nv.info._Z14subtractKernelPdS_j --------------------------
	.section	.nv.info._Z14subtractKernelPdS_j,"",@"SHT_CUDA_INFO"
	.sectionflags	@""
	.align	4


	//----- nvinfo : EIATTR_CUDA_API_VERSION
	.align		4
        /*0000*/ 	.byte	0x04, 0x37
        /*0002*/ 	.short	(.L_33 - .L_32)
.L_32:
        /*0004*/ 	.word	0x00000082


	//----- nvinfo : EIATTR_KPARAM_INFO
	.align		4
.L_33:
        /*0008*/ 	.byte	0x04, 0x17
        /*000a*/ 	.short	(.L_35 - .L_34)
.L_34:
        /*000c*/ 	.word	0x00000000
        /*0010*/ 	.short	0x0002
        /*0012*/ 	.short	0x0010
        /*0014*/ 	.byte	0x00, 0xf0, 0x11, 0x00


	//----- nvinfo : EIATTR_KPARAM_INFO
	.align		4
.L_35:
        /*0018*/ 	.byte	0x04, 0x17
        /*001a*/ 	.short	(.L_37 - .L_36)
.L_36:
        /*001c*/ 	.word	0x00000000
        /*0020*/ 	.short	0x0001
        /*0022*/ 	.short	0x0008
        /*0024*/ 	.byte	0x00, 0xf5, 0x21, 0x00


	//----- nvinfo : EIATTR_KPARAM_INFO
	.align		4
.L_37:
        /*0028*/ 	.byte	0x04, 0x17
        /*002a*/ 	.short	(.L_39 - .L_38)
.L_38:
        /*002c*/ 	.word	0x00000000
        /*0030*/ 	.short	0x0000
        /*0032*/ 	.short	0x0000
        /*0034*/ 	.byte	0x00, 0xf5, 0x21, 0x00


	//----- nvinfo : EIATTR_SPARSE_MMA_MASK
	.align		4
.L_39:
        /*0038*/ 	.byte	0x03, 0x50
        /*003a*/ 	.short	0x0000


	//----- nvinfo : EIATTR_MAXREG_COUNT
	.align		4
        /*003c*/ 	.byte	0x03, 0x1b
        /*003e*/ 	.short	0x00ff


	//----- nvinfo : EIATTR_MERCURY_ISA_VERSION
	.align		4
        /*0040*/ 	.byte	0x03, 0x5f
        /*0042*/ 	.short	0x0101


	//----- nvinfo : EIATTR_VRC_CTA_INIT_COUNT
	.align		4
        /*0044*/ 	.byte	0x02, 0x4a
	.zero		1
	.zero		1


	//----- nvinfo : EIATTR_EXIT_INSTR_OFFSETS
	.align		4
        /*0048*/ 	.byte	0x04, 0x1c
        /*004a*/ 	.short	(.L_41 - .L_40)


	//   ....[0]....
.L_40:
        /*004c*/ 	.word	0x00000070


	//   ....[1]....
        /*0050*/ 	.word	0x00000110


	//----- nvinfo : EIATTR_CBANK_PARAM_SIZE
	.align		4
.L_41:
        /*0054*/ 	.byte	0x03, 0x19
        /*0056*/ 	.short	0x0014


	//----- nvinfo : EIATTR_PARAM_CBANK
	.align		4
        /*0058*/ 	.byte	0x04, 0x0a
        /*005a*/ 	.short	(.L_43 - .L_42)
	.align		4
.L_42:
        /*005c*/ 	.word	index@(.nv.constant0._Z14subtractKernelPdS_j)
        /*0060*/ 	.short	0x0380
        /*0062*/ 	.short	0x0014


	//----- nvinfo : EIATTR_SW_WAR
	.align		4
.L_43:
        /*0064*/ 	.byte	0x04, 0x36
        /*0066*/ 	.short	(.L_45 - .L_44)
.L_44:
        /*0068*/ 	.word	0x00000008
.L_45:


//--------------------- .nv.callgraph             --------------------------
	.section	.nv.callgraph,"",@"SHT_CUDA_CALLGRAPH"
	.align	4
	.sectionentsize	8
	.align		4
        /*0000*/ 	.word	0x00000000
	.align		4
        /*0004*/ 	.word	0xffffffff
	.align		4
        /*0008*/ 	.word	0x00000000
	.align		4
        /*000c*/ 	.word	0xfffffffe
	.align		4
        /*0010*/ 	.word	0x00000000
	.align		4
        /*0014*/ 	.word	0xfffffffd
	.align		4
        /*0018*/ 	.word	0x00000000
	.align		4
        /*001c*/ 	.word	0xfffffffc


//--------------------- .text._Z13updateWKernelPdS_S_jjd --------------------------
	.section	.text._Z13updateWKernelPdS_S_jjd,"ax",@progbits
	.align	128
        .global         _Z13updateWKernelPdS_S_jjd
        .type           _Z13updateWKernelPdS_S_jjd,@function
        .size           _Z13updateWKernelPdS_S_jjd,(.L_x_2 - _Z13updateWKernelPdS_S_jjd)
        .other          _Z13updateWKernelPdS_S_jjd,@"STO_CUDA_ENTRY STV_DEFAULT"
_Z13updateWKernelPdS_S_jjd:
.text._Z13updateWKernelPdS_S_jjd:
[----:B------:R-:W-:Y:S01]  /*0000*/  LDC R1, c[0x0][0x37c] ;  /* 0x0000df00ff017b82 */ /* 0x000fe20000000800 */
[----:B------:R-:W0:Y:S07]  /*0010*/  S2R R0, SR_TID.X ;  /* 0x0000000000007919 */ /* 0x000e2e0000002100 */
[----:B------:R-:W0:Y:S01]  /*0020*/  S2UR UR6, SR_CTAID.X ;  /* 0x00000000000679c3 */ /* 0x000e220000002500 */
[----:B------:R-:W1:Y:S07]  /*0030*/  LDCU.64 UR4, c[0x0][0x398] ;  /* 0x00007300ff0477ac */ /* 0x000e6e0008000a00 */
[----:B------:R-:W0:Y:S01]  /*0040*/  LDC R5, c[0x0][0x360] ;  /* 0x0000d800ff057b82 */ /* 0x000e220000000800 */
[----:B-1----:R-:W-:Y:S01]  /*0050*/  UIMAD UR4, UR5, UR4, URZ ;  /* 0x00000004050472a4 */ /* 0x002fe2000f8e02ff */
[----:B0-----:R-:W-:-:S05]  /*0060*/  IMAD R5, R5, UR6, R0 ;  /* 0x0000000605057c24 */ /* 0x001fca000f8e0200 */
[----:B------:R-:W-:-:S13]  /*0070*/  ISETP.GE.U32.AND P0, PT, R5, UR4, PT ;  /* 0x0000000405007c0c */ /* 0x000fda000bf06070 */
[----:B------:R-:W-:Y:S05]  /*0080*/  @P0 EXIT ;  /* 0x000000000000094d */ /* 0x000fea0003800000 */
[----:B------:R-:W0:Y:S01]  /*0090*/  I2F.U32.RP R0, UR5 ;  /* 0x0000000500007d06 */ /* 0x000e220008209000 */
[----:B------:R-:W-:Y:S01]  /*00a0*/  ISETP.NE.U32.AND P2, PT, RZ, UR5, PT ;  /* 0x00000005ff007c0c */ /* 0x000fe2000bf45070 */
[----:B------:R-:W1:Y:S01]  /*00b0*/  LDC.64 R10, c[0x0][0x388] ;  /* 0x0000e200ff0a7b82 */ /* 0x000e620000000a00 */
[----:B------:R-:W2:Y:S01]  /*00c0*/  LDCU.64 UR6, c[0x0][0x358] ;  /* 0x00006b00ff0677ac */ /* 0x000ea20008000a00 */
[----:B------:R-:W3:Y:S04]  /*00d0*/  LDCU.64 UR8, c[0x0][0x3a0] ;  /* 0x00007400ff0877ac */ /* 0x000ee80008000a00 */
[----:B0-----:R-:W0:Y:S02]  /*00e0*/  MUFU.RCP R0, R0 ;  /* 0x0000000000007308 */ /* 0x001e240000001000 */
[----:B0-----:R-:W-:-:S06]  /*00f0*/  IADD3 R2, PT, PT, R0, 0xffffffe, RZ ;  /* 0x0ffffffe00027810 */ /* 0x001fcc0007ffe0ff */
[----:B------:R0:W4:Y:S02]  /*0100*/  F2I.FTZ.U32.TRUNC.NTZ R3, R2 ;  /* 0x0000000200037305 */ /* 0x000124000021f000 */
[----:B0-----:R-:W-:Y:S01]  /*0110*/  HFMA2 R2, -RZ, RZ, 0, 0 ;  /* 0x00000000ff027431 */ /* 0x001fe200000001ff */
[----:B----4-:R-:W-:-:S05]  /*0120*/  IADD3 R7, PT, PT, RZ, -R3, RZ ;  /* 0x80000003ff077210 */ /* 0x010fca0007ffe0ff */
[----:B------:R-:W-:-:S04]  /*0130*/  IMAD R7, R7, UR5, RZ ;  /* 0x0000000507077c24 */ /* 0x000fc8000f8e02ff */
[----:B------:R-:W-:Y:S02]  /*0140*/  IMAD.HI.U32 R4, R3, R7, R2 ;  /* 0x0000000703047227 */ /* 0x000fe400078e0002 */
[----:B------:R-:W0:Y:S04]  /*0150*/  LDC.64 R6, c[0x0][0x380] ;  /* 0x0000e000ff067b82 */ /* 0x000e280000000a00 */
[----:B------:R-:W-:-:S04]  /*0160*/  IMAD.HI.U32 R9, R4, R5, RZ ;  /* 0x0000000504097227 */ /* 0x000fc800078e00ff */
[----:B------:R-:W-:-:S04]  /*0170*/  IMAD.MOV R4, RZ, RZ, -R9 ;  /* 0x000000ffff047224 */ /* 0x000fc800078e0a09 */
[----:B------:R-:W-:-:S05]  /*0180*/  IMAD R3, R4, UR5, R5 ;  /* 0x0000000504037c24 */ /* 0x000fca000f8e0205 */
[----:B------:R-:W-:-:S13]  /*0190*/  ISETP.GE.U32.AND P0, PT, R3, UR5, PT ;  /* 0x0000000503007c0c */ /* 0x000fda000bf06070 */
[----:B------:R-:W-:Y:S01]  /*01a0*/  @P0 IADD3 R3, PT, PT, R3, -UR5, RZ ;  /* 0x8000000503030c10 */ /* 0x000fe2000fffe0ff */
[----:B------:R-:W-:-:S03]  /*01b0*/  @P0 VIADD R9, R9, 0x1 ;  /* 0x0000000109090836 */ /* 0x000fc60000000000 */
[----:B------:R-:W-:Y:S02]  /*01c0*/  ISETP.GE.U32.AND P1, PT, R3, UR5, PT ;  /* 0x0000000503007c0c */ /* 0x000fe4000bf26070 */
[----:B------:R-:W4:Y:S11]  /*01d0*/  LDC.64 R2, c[0x0][0x390] ;  /* 0x0000e400ff027b82 */ /* 0x000f360000000a00 */
[----:B------:R-:W-:-:S02]  /*01e0*/  @P1 IADD3 R9, PT, PT, R9, 0x1, RZ ;  /* 0x0000000109091810 */ /* 0x000fc40007ffe0ff */
[----:B------:R-:W-:-:S04]  /*01f0*/  @!P2 LOP3.LUT R9, RZ, UR5, RZ, 0x33, !PT ;  /* 0x00000005ff09ac12 */ /* 0x000fc8000f8e33ff */
[C---:B------:R-:W-:Y:S01]  /*0200*/  IADD3 R0, PT, PT, -R9.reuse, RZ, RZ ;  /* 0x000000ff09007210 */ /* 0x040fe20007ffe1ff */
[----:B0-----:R-:W-:-:S04]  /*0210*/  IMAD.WIDE.U32 R6, R9, 0x8, R6 ;  /* 0x0000000809067825 */ /* 0x001fc800078e0006 */
[----:B------:R-:W-:Y:S02]  /*0220*/  IMAD R9, R0, UR5, R5 ;  /* 0x0000000500097c24 */ /* 0x000fe4000f8e0205 */
[----:B--2---:R-:W3:Y:S01]  /*0230*/  LDG.E.64 R6, desc[UR6][R6.64] ;  /* 0x0000000606067981 */ /* 0x004ee2000c1e1b00 */
[----:B----4-:R-:W-:-:S04]  /*0240*/  IMAD.WIDE R2, R5, 0x8, R2 ;  /* 0x0000000805027825 */ /* 0x010fc800078e0202 */
[----:B-1----:R-:W-:Y:S01]  /*0250*/  IMAD.WIDE.U32 R10, R9, 0x8, R10 ;  /* 0x00000008090a7825 */ /* 0x002fe200078e000a */
[----:B------:R-:W2:Y:S05]  /*0260*/  LDG.E.64 R4, desc[UR6][R2.64] ;  /* 0x0000000602047981 */ /* 0x000eaa000c1e1b00 */
[----:B------:R-:W2:Y:S01]  /*0270*/  LDG.E.64 R10, desc[UR6][R10.64] ;  /* 0x000000060a0a7981 */ /* 0x000ea2000c1e1b00 */
[----:B---3--:R-:W-:-:S08]  /*0280*/  DMUL R8, R6, UR8 ;  /* 0x0000000806087c28 */ /* 0x008fd00008000000 */
[----:B--2---:R-:W-:-:S07]  /*0290*/  DFMA R4, -R8, R10, R4 ;  /* 0x0000000a0804722b */ /* 0x004fce0000000104 */
[----:B------:R-:W-:Y:S01]  /*02a0*/  STG.E.64 desc[UR6][R2.64], R4 ;  /* 0x0000000402007986 */ /* 0x000fe2000c101b06 */
[----:B------:R-:W-:Y:S05]  /*02b0*/  EXIT ;  /* 0x000000000000794d */ /* 0x000fea0003800000 */
.L_x_0:
[----:B------:R-:W-:-:S00]  /*02c0*/  BRA `(.L_x_0) ;  /* 0xfffffffc00fc7947 */ /* 0x000fc0000383ffff */
[----:B------:R-:W-:-:S00]  /*02d0*/  NOP ;  /* 0x0000000000007918 */ /* 0x000fc00000000000 */
        /* <DEDUP_REMOVED lines=10> */
.L_x_2:


//--------------------- .text._Z14subtractKernelPdS_j --------------------------
	.section	.text._Z14subtractKernelPdS_j,"ax",@progbits
	.align	128
        .global         _Z14subtractKernelPdS_j
        .type           _Z14subtractKernelPdS_j,@function
        .size           _Z14subtractKernelPdS_j,(.L_x_3 - _Z14subtractKernelPdS_j)
        .other          _Z14subtractKernelPdS_j,@"STO_CUDA_ENTRY STV_DEFAULT"
_Z14subtractKernelPdS_j:
.text._Z14subtractKernelPdS_j:
[----:B------:R-:W-:Y:S01]  /*0000*/  LDC R1, c[0x0][0x37c] ;  /* 0x0000df00ff017b82 */ /* 0x000fe20000000800 */
[----:B------:R-:W0:Y:S07]  /*0010*/  S2R R0, SR_TID.X ;  /* 0x0000000000007919 */ /* 0x000e2e0000002100 */
[----:B------:R-:W0:Y:S01]  /*0020*/  S2UR UR4, SR_CTAID.X ;  /* 0x00000000000479c3 */ /* 0x000e220000002500 */
[----:B------:R-:W1:Y:S07]  /*0030*/  LDCU UR5, c[0x0][0x390] ;  /* 0x00007200ff0577ac */ /* 0x000e6e0008000800 */
[----:B------:R-:W0:Y:S02]  /*0040*/  LDC R7, c[0x0][0x360] ;  /* 0x0000d800ff077b82 */ /* 0x000e240000000800 */
[----:B0-----:R-:W-:-:S05]  /*0050*/  IMAD R7, R7, UR4, R0 ;  /* 0x0000000407077c24 */ /* 0x001fca000f8e0200 */
[----:B-1----:R-:W-:-:S13]  /*0060*/  ISETP.GE.U32.AND P0, PT, R7, UR5, PT ;  /* 0x0000000507007c0c */ /* 0x002fda000bf06070 */
[----:B------:R-:W-:Y:S05]  /*0070*/  @P0 EXIT ;  /* 0x000000000000094d */ /* 0x000fea0003800000 */
[----:B------:R-:W0:Y:S01]  /*0080*/  LDC.64 R2, c[0x0][0x388] ;  /* 0x0000e200ff027b82 */ /* 0x000e220000000a00 */
[----:B------:R-:W1:Y:S07]  /*0090*/  LDCU.64 UR4, c[0x0][0x358] ;  /* 0x00006b00ff0477ac */ /* 0x000e6e0008000a00 */
[----:B------:R-:W2:Y:S01]  /*00a0*/  LDC.64 R4, c[0x0][0x380] ;  /* 0x0000e000ff047b82 */ /* 0x000ea20000000a00 */
[----:B0-----:R-:W-:-:S06]  /*00b0*/  IMAD.WIDE R2, R7, 0x8, R2 ;  /* 0x0000000807027825 */ /* 0x001fcc00078e0202 */
[----:B-1----:R-:W3:Y:S01]  /*00c0*/  LDG.E.64 R2, desc[UR4][R2.64] ;  /* 0x0000000402027981 */ /* 0x002ee2000c1e1b00 */
[----:B--2---:R-:W-:-:S05]  /*00d0*/  IMAD.WIDE R4, R7, 0x8, R4 ;  /* 0x0000000807047825 */ /* 0x004fca00078e0204 */
[----:B------:R-:W3:Y:S02]  /*00e0*/  LDG.E.64 R6, desc[UR4][R4.64] ;  /* 0x0000000404067981 */ /* 0x000ee4000c1e1b00 */
[----:B---3--:R-:W-:-:S07]  /*00f0*/  DADD R6, -R2, R6 ;  /* 0x0000000002067229 */ /* 0x008fce0000000106 */
[----:B------:R-:W-:Y:S01]  /*0100*/  STG.E.64 desc[UR4][R4.64], R6 ;  /* 0x0000000604007986 */ /* 0x000fe2000c101b04 */
[----:B------:R-:W-:Y:S05]  /*0110*/  EXIT ;  /* 0x000000000000794d */ /* 0x000fea0003800000 */
.L_x_1:
        /* <DEDUP_REMOVED lines=14> */
.L_x_3:


//--------------------- .nv.shared.reserved.0     --------------------------
	.section	.nv.shared.reserved.0,"aw",@nobits
	.weak		__nv_reservedSMEM_offset_0_alias
	.size		__nv_reservedSMEM_offset_0_alias, 0, 64
	.other		__nv_reservedSMEM_offset_0_alias,@"STO_CUDA_RESERVED_SHARED STV_DEFAULT"
__nv_reservedSMEM_offset_0_alias:
	.zero		0
	.zero		64


//--------------------- .nv.constant0._Z13updateWKernelPdS_S_jjd --------------------------
	.section	.nv.constant0._Z13updateWKernelPdS_S_jjd,"a",@progbits
	.sectionflags	@""
	.align	4
.nv.constant0._Z13updateWKernelPdS_S_jjd:
	.zero		936


//--------------------- .nv.constant0._Z14subtractKernelPdS_j --------------------------
	.section	.nv.constant0._Z14subtractKernelPdS_j,"a",@progbits
	.sectionflags	@""
	.align	4
.nv.constant0._Z14subtractKernelPdS_j:
	.zero		916


//--------------------- SYMBOLS --------------------------

	.type		.nv.reservedSmem.offset0,@object
	.size		.nv.reservedSmem.offset0,0x4
